//
// Generated by NVIDIA NVVM Compiler
//
// Compiler Build ID: CL-36424714
// Cuda compilation tools, release 13.0, V13.0.88
// Based on NVVM 20.0.0
//

.version 9.0
.target sm_100
.address_size 64

	// .globl	_Z9addKerneliPfS_

.visible .entry _Z9addKerneliPfS_(
	.param .u32 _Z9addKerneliPfS__param_0,
	.param .u64 .ptr .align 1 _Z9addKerneliPfS__param_1,
	.param .u64 .ptr .align 1 _Z9addKerneliPfS__param_2
)
{
	.reg .pred 	%p<7>;
	.reg .b32 	%r<31>;
	.reg .b32 	%f<16>;
	.reg .b64 	%rd<18>;

	ld.param.u32 	%r12, [_Z9addKerneliPfS__param_0];
	ld.param.u64 	%rd3, [_Z9addKerneliPfS__param_1];
	ld.param.u64 	%rd4, [_Z9addKerneliPfS__param_2];
	cvta.to.global.u64 	%rd1, %rd4;
	cvta.to.global.u64 	%rd2, %rd3;
	mov.u32 	%r13, %ctaid.x;
	mov.u32 	%r14, %ntid.x;
	mov.u32 	%r15, %tid.x;
	mad.lo.s32 	%r29, %r13, %r14, %r15;
	mov.u32 	%r16, %nctaid.x;
	mul.lo.s32 	%r2, %r14, %r16;
	setp.ge.s32 	%p1, %r29, %r12;
	@%p1 bra 	$L__BB0_7;
	add.s32 	%r17, %r29, %r2;
	max.s32 	%r18, %r12, %r17;
	setp.lt.s32 	%p2, %r17, %r12;
	selp.u32 	%r19, 1, 0, %p2;
	add.s32 	%r20, %r17, %r19;
	sub.s32 	%r21, %r18, %r20;
	div.u32 	%r22, %r21, %r2;
	add.s32 	%r3, %r22, %r19;
	and.b32  	%r23, %r3, 3;
	setp.eq.s32 	%p3, %r23, 3;
	@%p3 bra 	$L__BB0_4;
	add.s32 	%r24, %r3, 1;
	and.b32  	%r25, %r24, 3;
	neg.s32 	%r27, %r25;
$L__BB0_3:
	.pragma "nounroll";
	mul.wide.s32 	%rd5, %r29, 4;
	add.s64 	%rd6, %rd1, %rd5;
	add.s64 	%rd7, %rd2, %rd5;
	ld.global.f32 	%f1, [%rd7];
	ld.global.f32 	%f2, [%rd6];
	add.f32 	%f3, %f1, %f2;
	st.global.f32 	[%rd6], %f3;
	add.s32 	%r29, %r29, %r2;
	add.s32 	%r27, %r27, 1;
	setp.ne.s32 	%p4, %r27, 0;
	@%p4 bra 	$L__BB0_3;
$L__BB0_4:
	setp.lt.u32 	%p5, %r3, 3;
	@%p5 bra 	$L__BB0_7;
	mul.wide.s32 	%rd11, %r2, 4;
	shl.b32 	%r26, %r2, 2;
$L__BB0_6:
	mul.wide.s32 	%rd8, %r29, 4;
	add.s64 	%rd9, %rd2, %rd8;
	ld.global.f32 	%f4, [%rd9];
	add.s64 	%rd10, %rd1, %rd8;
	ld.global.f32 	%f5, [%rd10];
	add.f32 	%f6, %f4, %f5;
	st.global.f32 	[%rd10], %f6;
	add.s64 	%rd12, %rd9, %rd11;
	ld.global.f32 	%f7, [%rd12];
	add.s64 	%rd13, %rd10, %rd11;
	ld.global.f32 	%f8, [%rd13];
	add.f32 	%f9, %f7, %f8;
	st.global.f32 	[%rd13], %f9;
	add.s64 	%rd14, %rd12, %rd11;
	ld.global.f32 	%f10, [%rd14];
	add.s64 	%rd15, %rd13, %rd11;
	ld.global.f32 	%f11, [%rd15];
	add.f32 	%f12, %f10, %f11;
	st.global.f32 	[%rd15], %f12;
	add.s64 	%rd16, %rd14, %rd11;
	ld.global.f32 	%f13, [%rd16];
	add.s64 	%rd17, %rd15, %rd11;
	ld.global.f32 	%f14, [%rd17];
	add.f32 	%f15, %f13, %f14;
	st.global.f32 	[%rd17], %f15;
	add.s32 	%r29, %r26, %r29;
	setp.lt.s32 	%p6, %r29, %r12;
	@%p6 bra 	$L__BB0_6;
$L__BB0_7:
	ret;

}


// ===== COMPILED SASS (sm_100) =====

	.target	sm_100

	.elftype	@"ET_EXEC"


//--------------------- .note.nv.tkinfo           --------------------------
	.section	.note.nv.tkinfo,"",@"SHT_NOTE"
	.sectionflags	@"SHF_NOTE_NV_TKINFO"
	.tkinfo
        /*0018*/ 	.word	0x00000002
        /*0030*/ 	.string	""
        /*0030*/ 	.string	"ptxas"
        /*0030*/ 	.string	"Cuda compilation tools, release 13.0, V13.0.88"
        /*0030*/ 	.string	"Build cuda_13.0.r13.0/compiler.36424714_0"
        /*0030*/ 	.string	"-arch sm_100 -m 64 "



//--------------------- .note.nv.cuinfo           --------------------------
	.section	.note.nv.cuinfo,"",@"SHT_NOTE"
	.sectionflags	@"SHF_NOTE_NV_CUINFO"
        /*0018*/ 	.short	0x0002
        /*001a*/ 	.short	0x0064
        /*001c*/ 	.short	0x0082
	.zero		2


//--------------------- .nv.info                  --------------------------
	.section	.nv.info,"",@"SHT_CUDA_INFO"
	.align	4


	//----- nvinfo : EIATTR_REGCOUNT
	.align		4
        /*0000*/ 	.byte	0x04, 0x2f
        /*0002*/ 	.short	(.L_1 - .L_0)
	.align		4
.L_0:
        /*0004*/ 	.word	index@(_Z9addKerneliPfS_)
        /*0008*/ 	.word	0x00000018


	//----- nvinfo : EIATTR_FRAME_SIZE
	.align		4
.L_1:
        /*000c*/ 	.byte	0x04, 0x11
        /*000e*/ 	.short	(.L_3 - .L_2)
	.align		4
.L_2:
        /*0010*/ 	.word	index@(_Z9addKerneliPfS_)
        /*0014*/ 	.word	0x00000000


	//----- nvinfo : EIATTR_MIN_STACK_SIZE
	.align		4
.L_3:
        /*0018*/ 	.byte	0x04, 0x12
        /*001a*/ 	.short	(.L_5 - .L_4)
	.align		4
.L_4:
        /*001c*/ 	.word	index@(_Z9addKerneliPfS_)
        /*0020*/ 	.word	0x00000000
.L_5:


//--------------------- .nv.compat                --------------------------
	.section	.nv.compat,"",@"SHT_CUDA_COMPAT_INFO"
	.align	4
        /*0000*/ 	.byte	0x02, 0x09, 0x00, 0x00, 0x02, 0x02, 0x01, 0x00, 0x02, 0x05, 0x05, 0x00, 0x03, 0x07, 0x01, 0x01
        /*0010*/ 	.byte	0x02, 0x03, 0x00, 0x00, 0x02, 0x06, 0x01, 0x00, 0x04, 0x0b, 0x08, 0x00, 0x09, 0x00, 0x00, 0x00
        /*0020*/ 	.byte	0x00, 0x00, 0x00, 0x00


//--------------------- .nv.info._Z9addKerneliPfS_ --------------------------
	.section	.nv.info._Z9addKerneliPfS_,"",@"SHT_CUDA_INFO"
	.sectionflags	@""
	.align	4


	//----- nvinfo : EIATTR_CUDA_API_VERSION
	.align		4
        /*0000*/ 	.byte	0x04, 0x37
        /*0002*/ 	.short	(.L_7 - .L_6)
.L_6:
        /*0004*/ 	.word	0x00000082


	//----- nvinfo : EIATTR_KPARAM_INFO
	.align		4
.L_7:
        /*0008*/ 	.byte	0x04, 0x17
        /*000a*/ 	.short	(.L_9 - .L_8)
.L_8:
        /*000c*/ 	.word	0x00000000
        /*0010*/ 	.short	0x0002
        /*0012*/ 	.short	0x0010
        /*0014*/ 	.byte	0x00, 0xf5, 0x21, 0x00


	//----- nvinfo : EIATTR_KPARAM_INFO
	.align		4
.L_9:
        /*0018*/ 	.byte	0x04, 0x17
        /*001a*/ 	.short	(.L_11 - .L_10)
.L_10:
        /*001c*/ 	.word	0x00000000
        /*0020*/ 	.short	0x0001
        /*0022*/ 	.short	0x0008
        /*0024*/ 	.byte	0x00, 0xf5, 0x21, 0x00


	//----- nvinfo : EIATTR_KPARAM_INFO
	.align		4
.L_11:
        /*0028*/ 	.byte	0x04, 0x17
        /*002a*/ 	.short	(.L_13 - .L_12)
.L_12:
        /*002c*/ 	.word	0x00000000
        /*0030*/ 	.short	0x0000
        /*0032*/ 	.short	0x0000
        /*0034*/ 	.byte	0x00, 0xf0, 0x11, 0x00


	//----- nvinfo : EIATTR_SPARSE_MMA_MASK
	.align		4
.L_13:
        /*0038*/ 	.byte	0x03, 0x50
        /*003a*/ 	.short	0x0000


	//----- nvinfo : EIATTR_MAXREG_COUNT
	.align		4
        /*003c*/ 	.byte	0x03, 0x1b
        /*003e*/ 	.short	0x00ff


	//----- nvinfo : EIATTR_MERCURY_ISA_VERSION
	.align		4
        /*0040*/ 	.byte	0x03, 0x5f
        /*0042*/ 	.short	0x0101


	//----- nvinfo : EIATTR_VRC_CTA_INIT_COUNT
	.align		4
        /*0044*/ 	.byte	0x02, 0x4a
	.zero		1
	.zero		1


	//----- nvinfo : EIATTR_EXIT_INSTR_OFFSETS
	.align		4
        /*0048*/ 	.byte	0x04, 0x1c
        /*004a*/ 	.short	(.L_15 - .L_14)


	//   ....[0]....
.L_14:
        /*004c*/ 	.word	0x00000090


	//   ....[1]....
        /*0050*/ 	.word	0x00000380


	//   ....[2]....
        /*0054*/ 	.word	0x00000560


	//----- nvinfo : EIATTR_CRS_STACK_SIZE
	.align		4
.L_15:
        /*0058*/ 	.byte	0x04, 0x1e
        /*005a*/ 	.short	(.L_17 - .L_16)
.L_16:
        /*005c*/ 	.word	0x00000000


	//----- nvinfo : EIATTR_CBANK_PARAM_SIZE
	.align		4
.L_17:
        /*0060*/ 	.byte	0x03, 0x19
        /*0062*/ 	.short	0x0018


	//----- nvinfo : EIATTR_PARAM_CBANK
	.align		4
        /*0064*/ 	.byte	0x04, 0x0a
        /*0066*/ 	.short	(.L_19 - .L_18)
	.align		4
.L_18:
        /*0068*/ 	.word	index@(.nv.constant0._Z9addKerneliPfS_)
        /*006c*/ 	.short	0x0380
        /*006e*/ 	.short	0x0018


	//----- nvinfo : EIATTR_SW_WAR
	.align		4
.L_19:
        /*0070*/ 	.byte	0x04, 0x36
        /*0072*/ 	.short	(.L_21 - .L_20)
.L_20:
        /*0074*/ 	.word	0x00000008
.L_21:


//--------------------- .nv.callgraph             --------------------------
	.section	.nv.callgraph,"",@"SHT_CUDA_CALLGRAPH"
	.align	4
	.sectionentsize	8
	.align		4
        /*0000*/ 	.word	0x00000000
	.align		4
        /*0004*/ 	.word	0xffffffff
	.align		4
        /*0008*/ 	.word	0x00000000
	.align		4
        /*000c*/ 	.word	0xfffffffe
	.align		4
        /*0010*/ 	.word	0x00000000
	.align		4
        /*0014*/ 	.word	0xfffffffd
	.align		4
        /*0018*/ 	.word	0x00000000
	.align		4
        /*001c*/ 	.word	0xfffffffc


//--------------------- .text._Z9addKerneliPfS_   --------------------------
	.section	.text._Z9addKerneliPfS_,"ax",@progbits
	.align	128
        .global         _Z9addKerneliPfS_
        .type           _Z9addKerneliPfS_,@function
        .size           _Z9addKerneliPfS_,(.L_x_5 - _Z9addKerneliPfS_)
        .other          _Z9addKerneliPfS_,@"STO_CUDA_ENTRY STV_DEFAULT"
_Z9addKerneliPfS_:
.text._Z9addKerneliPfS_:
[----:B------:R-:W-:Y:S01]  /*0000*/  LDC R1, c[0x0][0x37c] ;  /* 0x0000df00ff017b82 */ /* 0x000fe20000000800 */
[----:B------:R-:W0:Y:S07]  /*0010*/  S2R R3, SR_TID.X ;  /* 0x0000000000037919 */ /* 0x000e2e0000002100 */
[----:B------:R-:W0:Y:S01]  /*0020*/  S2UR UR4, SR_CTAID.X ;  /* 0x00000000000479c3 */ /* 0x000e220000002500 */
[----:B------:R-:W1:Y:S07]  /*0030*/  LDCU UR6, c[0x0][0x380] ;  /* 0x00007000ff0677ac */ /* 0x000e6e0008000800 */
[----:B------:R-:W0:Y:S01]  /*0040*/  LDC R0, c[0x0][0x360] ;  /* 0x0000d800ff007b82 */ /* 0x000e220000000800 */
[----:B------:R-:W2:Y:S01]  /*0050*/  LDCU UR5, c[0x0][0x370] ;  /* 0x00006e00ff0577ac */ /* 0x000ea20008000800 */
[----:B0-----:R-:W-:-:S02]  /*0060*/  IMAD R3, R0, UR4, R3 ;  /* 0x0000000400037c24 */ /* 0x001fc4000f8e0203 */
[----:B--2---:R-:W-:-:S03]  /*0070*/  IMAD R0, R0, UR5, RZ ;  /* 0x0000000500007c24 */ /* 0x004fc6000f8e02ff */
[----:B-1----:R-:W-:-:S13]  /*0080*/  ISETP.GE.AND P0, PT, R3, UR6, PT ;  /* 0x0000000603007c0c */ /* 0x002fda000bf06270 */
[----:B------:R-:W-:Y:S05]  /*0090*/  @P0 EXIT ;  /* 0x000000000000094d */ /* 0x000fea0003800000 */
[----:B------:R-:W0:Y:S01]  /*00a0*/  I2F.U32.RP R8, R0 ;  /* 0x0000000000087306 */ /* 0x000e220000209000 */
[C---:B------:R-:W-:Y:S01]  /*00b0*/  IMAD.IADD R2, R0.reuse, 0x1, R3 ;  /* 0x0000000100027824 */ /* 0x040fe200078e0203 */
[----:B------:R-:W-:Y:S01]  /*00c0*/  IADD3 R9, PT, PT, RZ, -R0, RZ ;  /* 0x80000000ff097210 */ /* 0x000fe20007ffe0ff */
[----:B------:R-:W1:Y:S01]  /*00d0*/  LDCU.64 UR4, c[0x0][0x358] ;  /* 0x00006b00ff0477ac */ /* 0x000e620008000a00 */
[----:B------:R-:W-:Y:S01]  /*00e0*/  ISETP.NE.U32.AND P2, PT, R0, RZ, PT ;  /* 0x000000ff0000720c */ /* 0x000fe20003f45070 */
[----:B------:R-:W-:Y:S01]  /*00f0*/  BSSY.RECONVERGENT B0, `(.L_x_0) ;  /* 0x0000028000007945 */ /* 0x000fe20003800200 */
[C---:B------:R-:W-:Y:S02]  /*0100*/  ISETP.GE.AND P0, PT, R2.reuse, UR6, PT ;  /* 0x0000000602007c0c */ /* 0x040fe4000bf06270 */
[----:B------:R-:W-:Y:S02]  /*0110*/  VIMNMX R7, PT, PT, R2, UR6, !PT ;  /* 0x0000000602077c48 */ /* 0x000fe4000ffe0100 */
[----:B------:R-:W-:-:S04]  /*0120*/  SEL R6, RZ, 0x1, P0 ;  /* 0x00000001ff067807 */ /* 0x000fc80000000000 */
[----:B------:R-:W-:Y:S01]  /*0130*/  IADD3 R7, PT, PT, R7, -R2, -R6 ;  /* 0x8000000207077210 */ /* 0x000fe20007ffe806 */
[----:B0-----:R-:W0:Y:S02]  /*0140*/  MUFU.RCP R8, R8 ;  /* 0x0000000800087308 */ /* 0x001e240000001000 */
[----:B0-----:R-:W-:-:S06]  /*0150*/  IADD3 R4, PT, PT, R8, 0xffffffe, RZ ;  /* 0x0ffffffe08047810 */ /* 0x001fcc0007ffe0ff */
[----:B------:R0:W2:Y:S02]  /*0160*/  F2I.FTZ.U32.TRUNC.NTZ R5, R4 ;  /* 0x0000000400057305 */ /* 0x0000a4000021f000 */
[----:B0-----:R-:W-:Y:S02]  /*0170*/  HFMA2 R4, -RZ, RZ, 0, 0 ;  /* 0x00000000ff047431 */ /* 0x001fe400000001ff */
[----:B--2---:R-:W-:-:S04]  /*0180*/  IMAD R9, R9, R5, RZ ;  /* 0x0000000509097224 */ /* 0x004fc800078e02ff */
[----:B------:R-:W-:-:S06]  /*0190*/  IMAD.HI.U32 R8, R5, R9, R4 ;  /* 0x0000000905087227 */ /* 0x000fcc00078e0004 */
[----:B------:R-:W-:-:S05]  /*01a0*/  IMAD.HI.U32 R5, R8, R7, RZ ;  /* 0x0000000708057227 */ /* 0x000fca00078e00ff */
[----:B------:R-:W-:-:S05]  /*01b0*/  IADD3 R2, PT, PT, -R5, RZ, RZ ;  /* 0x000000ff05027210 */ /* 0x000fca0007ffe1ff */
[----:B------:R-:W-:-:S05]  /*01c0*/  IMAD R7, R0, R2, R7 ;  /* 0x0000000200077224 */ /* 0x000fca00078e0207 */
[----:B------:R-:W-:-:S13]  /*01d0*/  ISETP.GE.U32.AND P0, PT, R7, R0, PT ;  /* 0x000000000700720c */ /* 0x000fda0003f06070 */
[----:B------:R-:W-:Y:S01]  /*01e0*/  @P0 IMAD.IADD R7, R7, 0x1, -R0 ;  /* 0x0000000107070824 */ /* 0x000fe200078e0a00 */
[----:B------:R-:W-:-:S04]  /*01f0*/  @P0 IADD3 R5, PT, PT, R5, 0x1, RZ ;  /* 0x0000000105050810 */ /* 0x000fc80007ffe0ff */
[----:B------:R-:W-:-:S13]  /*0200*/  ISETP.GE.U32.AND P1, PT, R7, R0, PT ;  /* 0x000000000700720c */ /* 0x000fda0003f26070 */
[----:B------:R-:W-:Y:S02]  /*0210*/  @P1 IADD3 R5, PT, PT, R5, 0x1, RZ ;  /* 0x0000000105051810 */ /* 0x000fe40007ffe0ff */
[----:B------:R-:W-:-:S05]  /*0220*/  @!P2 LOP3.LUT R5, RZ, R0, RZ, 0x33, !PT ;  /* 0x00000000ff05a212 */ /* 0x000fca00078e33ff */
[----:B------:R-:W-:-:S05]  /*0230*/  IMAD.IADD R2, R6, 0x1, R5 ;  /* 0x0000000106027824 */ /* 0x000fca00078e0205 */
[C---:B------:R-:W-:Y:S02]  /*0240*/  LOP3.LUT R4, R2.reuse, 0x3, RZ, 0xc0, !PT ;  /* 0x0000000302047812 */ /* 0x040fe400078ec0ff */
[----:B------:R-:W-:Y:S02]  /*0250*/  ISETP.GE.U32.AND P1, PT, R2, 0x3, PT ;  /* 0x000000030200780c */ /* 0x000fe40003f26070 */
[----:B------:R-:W-:-:S13]  /*0260*/  ISETP.NE.AND P0, PT, R4, 0x3, PT ;  /* 0x000000030400780c */ /* 0x000fda0003f05270 */
[----:B-1----:R-:W-:Y:S05]  /*0270*/  @!P0 BRA `(.L_x_1) ;  /* 0x00000000003c8947 */ /* 0x002fea0003800000 */
[----:B------:R-:W0:Y:S01]  /*0280*/  LDC.64 R8, c[0x0][0x390] ;  /* 0x0000e400ff087b82 */ /* 0x000e220000000a00 */
[----:B------:R-:W-:-:S04]  /*0290*/  IADD3 R2, PT, PT, R2, 0x1, RZ ;  /* 0x0000000102027810 */ /* 0x000fc80007ffe0ff */
[----:B------:R-:W-:-:S03]  /*02a0*/  LOP3.LUT R2, R2, 0x3, RZ, 0xc0, !PT ;  /* 0x0000000302027812 */ /* 0x000fc600078ec0ff */
[----:B------:R-:W1:Y:S01]  /*02b0*/  LDC.64 R10, c[0x0][0x388] ;  /* 0x0000e200ff0a7b82 */ /* 0x000e620000000a00 */
[----:B------:R-:W-:-:S07]  /*02c0*/  IADD3 R2, PT, PT, -R2, RZ, RZ ;  /* 0x000000ff02027210 */ /* 0x000fce0007ffe1ff */
.L_x_2:
[----:B-1----:R-:W-:-:S04]  /*02d0*/  IMAD.WIDE R6, R3, 0x4, R10 ;  /* 0x0000000403067825 */ /* 0x002fc800078e020a */
[----:B0-2---:R-:W-:Y:S02]  /*02e0*/  IMAD.WIDE R4, R3, 0x4, R8 ;  /* 0x0000000403047825 */ /* 0x005fe400078e0208 */
[----:B------:R-:W2:Y:S04]  /*02f0*/  LDG.E R6, desc[UR4][R6.64] ;  /* 0x0000000406067981 */ /* 0x000ea8000c1e1900 */
[----:B------:R-:W2:Y:S01]  /*0300*/  LDG.E R13, desc[UR4][R4.64] ;  /* 0x00000004040d7981 */ /* 0x000ea2000c1e1900 */
[----:B------:R-:W-:Y:S01]  /*0310*/  VIADD R2, R2, 0x1 ;  /* 0x0000000102027836 */ /* 0x000fe20000000000 */
[----:B------:R-:W-:-:S04]  /*0320*/  IADD3 R3, PT, PT, R0, R3, RZ ;  /* 0x0000000300037210 */ /* 0x000fc80007ffe0ff */
[----:B------:R-:W-:Y:S01]  /*0330*/  ISETP.NE.AND P0, PT, R2, RZ, PT ;  /* 0x000000ff0200720c */ /* 0x000fe20003f05270 */
[----:B--2---:R-:W-:-:S05]  /*0340*/  FADD R13, R6, R13 ;  /* 0x0000000d060d7221 */ /* 0x004fca0000000000 */
[----:B------:R2:W-:Y:S07]  /*0350*/  STG.E desc[UR4][R4.64], R13 ;  /* 0x0000000d04007986 */ /* 0x0005ee000c101904 */
[----:B------:R-:W-:Y:S05]  /*0360*/  @P0 BRA `(.L_x_2) ;  /* 0xfffffffc00d80947 */ /* 0x000fea000383ffff */
.L_x_1:
[----:B------:R-:W-:Y:S05]  /*0370*/  BSYNC.RECONVERGENT B0 ;  /* 0x0000000000007941 */ /* 0x000fea0003800200 */
.L_x_0:
[----:B------:R-:W-:Y:S05]  /*0380*/  @!P1 EXIT ;  /* 0x000000000000994d */ /* 0x000fea0003800000 */
.L_x_3:
[----:B-12---:R-:W0:Y:S08]  /*0390*/  LDC.64 R4, c[0x0][0x388] ;  /* 0x0000e200ff047b82 */ /* 0x006e300000000a00 */
[----:B------:R-:W1:Y:S01]  /*03a0*/  LDC.64 R6, c[0x0][0x390] ;  /* 0x0000e400ff067b82 */ /* 0x000e620000000a00 */
[----:B0-----:R-:W-:-:S05]  /*03b0*/  IMAD.WIDE R12, R3, 0x4, R4 ;  /* 0x00000004030c7825 */ /* 0x001fca00078e0204 */
[----:B------:R-:W2:Y:S01]  /*03c0*/  LDG.E R2, desc[UR4][R12.64] ;  /* 0x000000040c027981 */ /* 0x000ea2000c1e1900 */
[----:B-1----:R-:W-:-:S05]  /*03d0*/  IMAD.WIDE R14, R3, 0x4, R6 ;  /* 0x00000004030e7825 */ /* 0x002fca00078e0206 */
[----:B------:R-:W2:Y:S01]  /*03e0*/  LDG.E R5, desc[UR4][R14.64] ;  /* 0x000000040e057981 */ /* 0x000ea2000c1e1900 */
[----:B------:R-:W-:-:S04]  /*03f0*/  IMAD.WIDE R6, R0, 0x4, R14 ;  /* 0x0000000400067825 */ /* 0x000fc800078e020e */
[----:B--2---:R-:W-:Y:S01]  /*0400*/  FADD R17, R2, R5 ;  /* 0x0000000502117221 */ /* 0x004fe20000000000 */
[----:B------:R-:W-:-:S04]  /*0410*/  IMAD.WIDE R4, R0, 0x4, R12 ;  /* 0x0000000400047825 */ /* 0x000fc800078e020c */
[----:B------:R0:W-:Y:S04]  /*0420*/  STG.E desc[UR4][R14.64], R17 ;  /* 0x000000110e007986 */ /* 0x0001e8000c101904 */
[----:B------:R-:W2:Y:S04]  /*0430*/  LDG.E R2, desc[UR4][R4.64] ;  /* 0x0000000404027981 */ /* 0x000ea8000c1e1900 */
[----:B------:R-:W2:Y:S01]  /*0440*/  LDG.E R9, desc[UR4][R6.64] ;  /* 0x0000000406097981 */ /* 0x000ea2000c1e1900 */
[----:B------:R-:W-:-:S04]  /*0450*/  IMAD.WIDE R10, R0, 0x4, R6 ;  /* 0x00000004000a7825 */ /* 0x000fc800078e0206 */
[----:B--2---:R-:W-:Y:S01]  /*0460*/  FADD R19, R2, R9 ;  /* 0x0000000902137221 */ /* 0x004fe20000000000 */
[----:B------:R-:W-:-:S04]  /*0470*/  IMAD.WIDE R8, R0, 0x4, R4 ;  /* 0x0000000400087825 */ /* 0x000fc800078e0204 */
[----:B------:R1:W-:Y:S04]  /*0480*/  STG.E desc[UR4][R6.64], R19 ;  /* 0x0000001306007986 */ /* 0x0003e8000c101904 */
[----:B------:R-:W2:Y:S04]  /*0490*/  LDG.E R2, desc[UR4][R8.64] ;  /* 0x0000000408027981 */ /* 0x000ea8000c1e1900 */
[----:B------:R-:W2:Y:S01]  /*04a0*/  LDG.E R13, desc[UR4][R10.64] ;  /* 0x000000040a0d7981 */ /* 0x000ea2000c1e1900 */
[----:B0-----:R-:W-:-:S04]  /*04b0*/  IMAD.WIDE R14, R0, 0x4, R10 ;  /* 0x00000004000e7825 */ /* 0x001fc800078e020a */
[----:B--2---:R-:W-:Y:S01]  /*04c0*/  FADD R21, R2, R13 ;  /* 0x0000000d02157221 */ /* 0x004fe20000000000 */
[----:B------:R-:W-:-:S04]  /*04d0*/  IMAD.WIDE R12, R0, 0x4, R8 ;  /* 0x00000004000c7825 */ /* 0x000fc800078e0208 */
[----:B------:R1:W-:Y:S04]  /*04e0*/  STG.E desc[UR4][R10.64], R21 ;  /* 0x000000150a007986 */ /* 0x0003e8000c101904 */
[----:B------:R-:W2:Y:S04]  /*04f0*/  LDG.E R12, desc[UR4][R12.64] ;  /* 0x000000040c0c7981 */ /* 0x000ea8000c1e1900 */
[----:B------:R-:W2:Y:S01]  /*0500*/  LDG.E R5, desc[UR4][R14.64] ;  /* 0x000000040e057981 */ /* 0x000ea2000c1e1900 */
[----:B------:R-:W-:-:S04]  /*0510*/  LEA R3, R0, R3, 0x2 ;  /* 0x0000000300037211 */ /* 0x000fc800078e10ff */
[----:B------:R-:W-:Y:S01]  /*0520*/  ISETP.GE.AND P0, PT, R3, UR6, PT ;  /* 0x0000000603007c0c */ /* 0x000fe2000bf06270 */
[----:B--2---:R-:W-:-:S05]  /*0530*/  FADD R5, R12, R5 ;  /* 0x000000050c057221 */ /* 0x004fca0000000000 */
[----:B------:R1:W-:Y:S07]  /*0540*/  STG.E desc[UR4][R14.64], R5 ;  /* 0x000000050e007986 */ /* 0x0003ee000c101904 */
[----:B------:R-:W-:Y:S05]  /*0550*/  @!P0 BRA `(.L_x_3) ;  /* 0xfffffffc008c8947 */ /* 0x000fea000383ffff */
[----:B------:R-:W-:Y:S05]  /*0560*/  EXIT ;  /* 0x000000000000794d */ /* 0x000fea0003800000 */
.L_x_4:
[----:B------:R-:W-:-:S00]  /*0570*/  BRA `(.L_x_4) ;  /* 0xfffffffc00fc7947 */ /* 0x000fc0000383ffff */
[----:B------:R-:W-:-:S00]  /*0580*/  NOP ;  /* 0x0000000000007918 */ /* 0x000fc00000000000 */
[----:B------:R-:W-:-:S00]  /*0590*/  NOP ;  /* 0x0000000000007918 */ /* 0x000fc00000000000 */
[----:B------:R-:W-:-:S00]  /*05a0*/  NOP ;  /* 0x0000000000007918 */ /* 0x000fc00000000000 */
[----:B------:R-:W-:-:S00]  /*05b0*/  NOP ;  /* 0x0000000000007918 */ /* 0x000fc00000000000 */
[----:B------:R-:W-:-:S00]  /*05c0*/  NOP ;  /* 0x0000000000007918 */ /* 0x000fc00000000000 */
[----:B------:R-:W-:-:S00]  /*05d0*/  NOP ;  /* 0x0000000000007918 */ /* 0x000fc00000000000 */
[----:B------:R-:W-:-:S00]  /*05e0*/  NOP ;  /* 0x0000000000007918 */ /* 0x000fc00000000000 */
[----:B------:R-:W-:-:S00]  /*05f0*/  NOP ;  /* 0x0000000000007918 */ /* 0x000fc00000000000 */
.L_x_5:


//--------------------- .nv.shared.reserved.0     --------------------------
	.section	.nv.shared.reserved.0,"aw",@nobits
	.weak		__nv_reservedSMEM_offset_0_alias
	.size		__nv_reservedSMEM_offset_0_alias, 0, 64
	.other		__nv_reservedSMEM_offset_0_alias,@"STO_CUDA_RESERVED_SHARED STV_DEFAULT"
__nv_reservedSMEM_offset_0_alias:
	.zero		0
	.zero		64


//--------------------- .nv.constant0._Z9addKerneliPfS_ --------------------------
	.section	.nv.constant0._Z9addKerneliPfS_,"a",@progbits
	.sectionflags	@""
	.align	4
.nv.constant0._Z9addKerneliPfS_:
	.zero		920


//--------------------- SYMBOLS --------------------------

	.type		.nv.reservedSmem.offset0,@object
	.size		.nv.reservedSmem.offset0,0x4
